//
// Generated by NVIDIA NVVM Compiler
//
// Compiler Build ID: CL-36424714
// Cuda compilation tools, release 13.0, V13.0.88
// Based on NVVM 20.0.0
//

.version 9.0
.target sm_100
.address_size 64

	// .globl	multiply

.visible .entry multiply(
	.param .u64 .ptr .align 1 multiply_param_0,
	.param .u64 .ptr .align 1 multiply_param_1,
	.param .u64 .ptr .align 1 multiply_param_2,
	.param .u32 multiply_param_3
)
{
	.reg .pred 	%p<10>;
	.reg .b32 	%r<156>;
	.reg .b64 	%rd<69>;

	ld.param.u64 	%rd4, [multiply_param_0];
	ld.param.u64 	%rd5, [multiply_param_1];
	ld.param.u64 	%rd3, [multiply_param_2];
	ld.param.u32 	%r56, [multiply_param_3];
	cvta.to.global.u64 	%rd1, %rd5;
	cvta.to.global.u64 	%rd2, %rd4;
	mov.u32 	%r57, %ctaid.y;
	mov.u32 	%r58, %ntid.y;
	mov.u32 	%r59, %tid.y;
	mad.lo.s32 	%r1, %r57, %r58, %r59;
	mov.u32 	%r60, %ctaid.x;
	mov.u32 	%r61, %ntid.x;
	mul.lo.s32 	%r2, %r60, %r61;
	mov.u32 	%r3, %tid.x;
	add.s32 	%r4, %r2, %r3;
	max.s32 	%r62, %r1, %r4;
	setp.ge.s32 	%p1, %r62, %r56;
	@%p1 bra 	$L__BB0_13;
	mul.lo.s32 	%r5, %r56, %r1;
	and.b32  	%r6, %r56, 7;
	setp.lt.u32 	%p2, %r56, 8;
	mov.b32 	%r155, 0;
	mov.u32 	%r151, %r155;
	@%p2 bra 	$L__BB0_4;
	and.b32  	%r151, %r56, -8;
	neg.s32 	%r144, %r151;
	add.s32 	%r66, %r3, %r56;
	add.s32 	%r143, %r66, %r2;
	shl.b32 	%r10, %r56, 3;
	shl.b32 	%r67, %r56, 1;
	add.s32 	%r142, %r4, %r67;
	mad.lo.s32 	%r141, %r56, 3, %r4;
	shl.b32 	%r68, %r56, 2;
	add.s32 	%r140, %r4, %r68;
	mad.lo.s32 	%r139, %r56, 5, %r4;
	mad.lo.s32 	%r138, %r56, 6, %r4;
	mad.lo.s32 	%r137, %r56, 7, %r4;
	add.s32 	%r135, %r5, 3;
	mov.b32 	%r155, 0;
	mov.u32 	%r136, %r4;
$L__BB0_3:
	.pragma "nounroll";
	add.s32 	%r69, %r135, -3;
	mul.wide.u32 	%rd6, %r69, 4;
	add.s64 	%rd7, %rd2, %rd6;
	ld.global.u32 	%r70, [%rd7];
	mul.wide.u32 	%rd8, %r136, 4;
	add.s64 	%rd9, %rd1, %rd8;
	ld.global.u32 	%r71, [%rd9];
	mad.lo.s32 	%r72, %r71, %r70, %r155;
	add.s32 	%r73, %r135, -2;
	mul.wide.u32 	%rd10, %r73, 4;
	add.s64 	%rd11, %rd2, %rd10;
	ld.global.u32 	%r74, [%rd11];
	mul.wide.u32 	%rd12, %r143, 4;
	add.s64 	%rd13, %rd1, %rd12;
	ld.global.u32 	%r75, [%rd13];
	mad.lo.s32 	%r76, %r75, %r74, %r72;
	add.s32 	%r77, %r135, -1;
	mul.wide.u32 	%rd14, %r77, 4;
	add.s64 	%rd15, %rd2, %rd14;
	ld.global.u32 	%r78, [%rd15];
	mul.wide.u32 	%rd16, %r142, 4;
	add.s64 	%rd17, %rd1, %rd16;
	ld.global.u32 	%r79, [%rd17];
	mad.lo.s32 	%r80, %r79, %r78, %r76;
	add.s32 	%r81, %r135, 4;
	mul.wide.u32 	%rd18, %r135, 4;
	add.s64 	%rd19, %rd2, %rd18;
	ld.global.u32 	%r82, [%rd19];
	mul.wide.u32 	%rd20, %r141, 4;
	add.s64 	%rd21, %rd1, %rd20;
	ld.global.u32 	%r83, [%rd21];
	mad.lo.s32 	%r84, %r83, %r82, %r80;
	add.s32 	%r85, %r135, 1;
	mul.wide.u32 	%rd22, %r85, 4;
	add.s64 	%rd23, %rd2, %rd22;
	ld.global.u32 	%r86, [%rd23];
	mul.wide.u32 	%rd24, %r140, 4;
	add.s64 	%rd25, %rd1, %rd24;
	ld.global.u32 	%r87, [%rd25];
	mad.lo.s32 	%r88, %r87, %r86, %r84;
	add.s32 	%r89, %r135, 2;
	mul.wide.u32 	%rd26, %r89, 4;
	add.s64 	%rd27, %rd2, %rd26;
	ld.global.u32 	%r90, [%rd27];
	mul.wide.u32 	%rd28, %r139, 4;
	add.s64 	%rd29, %rd1, %rd28;
	ld.global.u32 	%r91, [%rd29];
	mad.lo.s32 	%r92, %r91, %r90, %r88;
	add.s32 	%r93, %r135, 3;
	mul.wide.u32 	%rd30, %r93, 4;
	add.s64 	%rd31, %rd2, %rd30;
	ld.global.u32 	%r94, [%rd31];
	mul.wide.u32 	%rd32, %r138, 4;
	add.s64 	%rd33, %rd1, %rd32;
	ld.global.u32 	%r95, [%rd33];
	mad.lo.s32 	%r96, %r95, %r94, %r92;
	mul.wide.u32 	%rd34, %r81, 4;
	add.s64 	%rd35, %rd2, %rd34;
	ld.global.u32 	%r97, [%rd35];
	mul.wide.u32 	%rd36, %r137, 4;
	add.s64 	%rd37, %rd1, %rd36;
	ld.global.u32 	%r98, [%rd37];
	mad.lo.s32 	%r155, %r98, %r97, %r96;
	add.s32 	%r144, %r144, 8;
	add.s32 	%r143, %r143, %r10;
	add.s32 	%r142, %r142, %r10;
	add.s32 	%r141, %r141, %r10;
	add.s32 	%r140, %r140, %r10;
	add.s32 	%r139, %r139, %r10;
	add.s32 	%r138, %r138, %r10;
	add.s32 	%r137, %r137, %r10;
	add.s32 	%r136, %r136, %r10;
	add.s32 	%r135, %r135, 8;
	setp.ne.s32 	%p3, %r144, 0;
	@%p3 bra 	$L__BB0_3;
$L__BB0_4:
	setp.eq.s32 	%p4, %r6, 0;
	@%p4 bra 	$L__BB0_12;
	and.b32  	%r43, %r56, 3;
	setp.lt.u32 	%p5, %r6, 4;
	@%p5 bra 	$L__BB0_7;
	add.s32 	%r100, %r151, %r5;
	mul.wide.u32 	%rd38, %r100, 4;
	add.s64 	%rd39, %rd2, %rd38;
	ld.global.u32 	%r101, [%rd39];
	mad.lo.s32 	%r102, %r151, %r56, %r4;
	mul.wide.u32 	%rd40, %r102, 4;
	add.s64 	%rd41, %rd1, %rd40;
	ld.global.u32 	%r103, [%rd41];
	mad.lo.s32 	%r104, %r103, %r101, %r155;
	add.s32 	%r105, %r100, 1;
	mul.wide.u32 	%rd42, %r105, 4;
	add.s64 	%rd43, %rd2, %rd42;
	ld.global.u32 	%r106, [%rd43];
	add.s32 	%r107, %r102, %r56;
	mul.wide.u32 	%rd44, %r107, 4;
	add.s64 	%rd45, %rd1, %rd44;
	ld.global.u32 	%r108, [%rd45];
	mad.lo.s32 	%r109, %r108, %r106, %r104;
	add.s32 	%r110, %r100, 2;
	mul.wide.u32 	%rd46, %r110, 4;
	add.s64 	%rd47, %rd2, %rd46;
	ld.global.u32 	%r111, [%rd47];
	add.s32 	%r112, %r107, %r56;
	mul.wide.u32 	%rd48, %r112, 4;
	add.s64 	%rd49, %rd1, %rd48;
	ld.global.u32 	%r113, [%rd49];
	mad.lo.s32 	%r114, %r113, %r111, %r109;
	add.s32 	%r115, %r100, 3;
	mul.wide.u32 	%rd50, %r115, 4;
	add.s64 	%rd51, %rd2, %rd50;
	ld.global.u32 	%r116, [%rd51];
	add.s32 	%r117, %r112, %r56;
	mul.wide.u32 	%rd52, %r117, 4;
	add.s64 	%rd53, %rd1, %rd52;
	ld.global.u32 	%r118, [%rd53];
	mad.lo.s32 	%r155, %r118, %r116, %r114;
	add.s32 	%r151, %r151, 4;
$L__BB0_7:
	setp.eq.s32 	%p6, %r43, 0;
	@%p6 bra 	$L__BB0_12;
	setp.eq.s32 	%p7, %r43, 1;
	@%p7 bra 	$L__BB0_10;
	add.s32 	%r120, %r151, %r5;
	mul.wide.u32 	%rd54, %r120, 4;
	add.s64 	%rd55, %rd2, %rd54;
	ld.global.u32 	%r121, [%rd55];
	mad.lo.s32 	%r122, %r151, %r56, %r4;
	mul.wide.u32 	%rd56, %r122, 4;
	add.s64 	%rd57, %rd1, %rd56;
	ld.global.u32 	%r123, [%rd57];
	mad.lo.s32 	%r124, %r123, %r121, %r155;
	add.s32 	%r125, %r120, 1;
	mul.wide.u32 	%rd58, %r125, 4;
	add.s64 	%rd59, %rd2, %rd58;
	ld.global.u32 	%r126, [%rd59];
	add.s32 	%r127, %r122, %r56;
	mul.wide.u32 	%rd60, %r127, 4;
	add.s64 	%rd61, %rd1, %rd60;
	ld.global.u32 	%r128, [%rd61];
	mad.lo.s32 	%r155, %r128, %r126, %r124;
	add.s32 	%r151, %r151, 2;
$L__BB0_10:
	and.b32  	%r129, %r56, 1;
	setp.eq.b32 	%p8, %r129, 1;
	not.pred 	%p9, %p8;
	@%p9 bra 	$L__BB0_12;
	add.s32 	%r130, %r151, %r5;
	mul.wide.u32 	%rd62, %r130, 4;
	add.s64 	%rd63, %rd2, %rd62;
	ld.global.u32 	%r131, [%rd63];
	mad.lo.s32 	%r132, %r151, %r56, %r4;
	mul.wide.u32 	%rd64, %r132, 4;
	add.s64 	%rd65, %rd1, %rd64;
	ld.global.u32 	%r133, [%rd65];
	mad.lo.s32 	%r155, %r133, %r131, %r155;
$L__BB0_12:
	add.s32 	%r134, %r5, %r4;
	cvta.to.global.u64 	%rd66, %rd3;
	mul.wide.s32 	%rd67, %r134, 4;
	add.s64 	%rd68, %rd66, %rd67;
	st.global.u32 	[%rd68], %r155;
$L__BB0_13:
	ret;

}


// ===== COMPILED SASS (sm_100) =====

	.target	sm_100

	.elftype	@"ET_EXEC"


//--------------------- .note.nv.tkinfo           --------------------------
	.section	.note.nv.tkinfo,"",@"SHT_NOTE"
	.sectionflags	@"SHF_NOTE_NV_TKINFO"
	.tkinfo
        /*0018*/ 	.word	0x00000002
        /*0030*/ 	.string	""
        /*0030*/ 	.string	"ptxas"
        /*0030*/ 	.string	"Cuda compilation tools, release 13.0, V13.0.88"
        /*0030*/ 	.string	"Build cuda_13.0.r13.0/compiler.36424714_0"
        /*0030*/ 	.string	"-arch sm_100 -m 64 "



//--------------------- .note.nv.cuinfo           --------------------------
	.section	.note.nv.cuinfo,"",@"SHT_NOTE"
	.sectionflags	@"SHF_NOTE_NV_CUINFO"
        /*0018*/ 	.short	0x0002
        /*001a*/ 	.short	0x0064
        /*001c*/ 	.short	0x0082
	.zero		2


//--------------------- .nv.info                  --------------------------
	.section	.nv.info,"",@"SHT_CUDA_INFO"
	.align	4


	//----- nvinfo : EIATTR_REGCOUNT
	.align		4
        /*0000*/ 	.byte	0x04, 0x2f
        /*0002*/ 	.short	(.L_1 - .L_0)
	.align		4
.L_0:
        /*0004*/ 	.word	index@(multiply)
        /*0008*/ 	.word	0x00000020


	//----- nvinfo : EIATTR_FRAME_SIZE
	.align		4
.L_1:
        /*000c*/ 	.byte	0x04, 0x11
        /*000e*/ 	.short	(.L_3 - .L_2)
	.align		4
.L_2:
        /*0010*/ 	.word	index@(multiply)
        /*0014*/ 	.word	0x00000000


	//----- nvinfo : EIATTR_MIN_STACK_SIZE
	.align		4
.L_3:
        /*0018*/ 	.byte	0x04, 0x12
        /*001a*/ 	.short	(.L_5 - .L_4)
	.align		4
.L_4:
        /*001c*/ 	.word	index@(multiply)
        /*0020*/ 	.word	0x00000000
.L_5:


//--------------------- .nv.compat                --------------------------
	.section	.nv.compat,"",@"SHT_CUDA_COMPAT_INFO"
	.align	4
        /*0000*/ 	.byte	0x02, 0x09, 0x00, 0x00, 0x02, 0x02, 0x01, 0x00, 0x02, 0x05, 0x05, 0x00, 0x03, 0x07, 0x01, 0x01
        /*0010*/ 	.byte	0x02, 0x03, 0x00, 0x00, 0x02, 0x06, 0x01, 0x00, 0x04, 0x0b, 0x08, 0x00, 0x09, 0x00, 0x00, 0x00
        /*0020*/ 	.byte	0x00, 0x00, 0x00, 0x00


//--------------------- .nv.info.multiply         --------------------------
	.section	.nv.info.multiply,"",@"SHT_CUDA_INFO"
	.sectionflags	@""
	.align	4


	//----- nvinfo : EIATTR_CUDA_API_VERSION
	.align		4
        /*0000*/ 	.byte	0x04, 0x37
        /*0002*/ 	.short	(.L_7 - .L_6)
.L_6:
        /*0004*/ 	.word	0x00000082


	//----- nvinfo : EIATTR_KPARAM_INFO
	.align		4
.L_7:
        /*0008*/ 	.byte	0x04, 0x17
        /*000a*/ 	.short	(.L_9 - .L_8)
.L_8:
        /*000c*/ 	.word	0x00000000
        /*0010*/ 	.short	0x0003
        /*0012*/ 	.short	0x0018
        /*0014*/ 	.byte	0x00, 0xf0, 0x11, 0x00


	//----- nvinfo : EIATTR_KPARAM_INFO
	.align		4
.L_9:
        /*0018*/ 	.byte	0x04, 0x17
        /*001a*/ 	.short	(.L_11 - .L_10)
.L_10:
        /*001c*/ 	.word	0x00000000
        /*0020*/ 	.short	0x0002
        /*0022*/ 	.short	0x0010
        /*0024*/ 	.byte	0x00, 0xf5, 0x21, 0x00


	//----- nvinfo : EIATTR_KPARAM_INFO
	.align		4
.L_11:
        /*0028*/ 	.byte	0x04, 0x17
        /*002a*/ 	.short	(.L_13 - .L_12)
.L_12:
        /*002c*/ 	.word	0x00000000
        /*0030*/ 	.short	0x0001
        /*0032*/ 	.short	0x0008
        /*0034*/ 	.byte	0x00, 0xf5, 0x21, 0x00


	//----- nvinfo : EIATTR_KPARAM_INFO
	.align		4
.L_13:
        /*0038*/ 	.byte	0x04, 0x17
        /*003a*/ 	.short	(.L_15 - .L_14)
.L_14:
        /*003c*/ 	.word	0x00000000
        /*0040*/ 	.short	0x0000
        /*0042*/ 	.short	0x0000
        /*0044*/ 	.byte	0x00, 0xf5, 0x21, 0x00


	//----- nvinfo : EIATTR_SPARSE_MMA_MASK
	.align		4
.L_15:
        /*0048*/ 	.byte	0x03, 0x50
        /*004a*/ 	.short	0x0000


	//----- nvinfo : EIATTR_MAXREG_COUNT
	.align		4
        /*004c*/ 	.byte	0x03, 0x1b
        /*004e*/ 	.short	0x00ff


	//----- nvinfo : EIATTR_MERCURY_ISA_VERSION
	.align		4
        /*0050*/ 	.byte	0x03, 0x5f
        /*0052*/ 	.short	0x0101


	//----- nvinfo : EIATTR_VRC_CTA_INIT_COUNT
	.align		4
        /*0054*/ 	.byte	0x02, 0x4a
	.zero		1
	.zero		1


	//----- nvinfo : EIATTR_EXIT_INSTR_OFFSETS
	.align		4
        /*0058*/ 	.byte	0x04, 0x1c
        /*005a*/ 	.short	(.L_17 - .L_16)


	//   ....[0]....
.L_16:
        /*005c*/ 	.word	0x000000d0


	//   ....[1]....
        /*0060*/ 	.word	0x00000a40


	//----- nvinfo : EIATTR_CBANK_PARAM_SIZE
	.align		4
.L_17:
        /*0064*/ 	.byte	0x03, 0x19
        /*0066*/ 	.short	0x001c


	//----- nvinfo : EIATTR_PARAM_CBANK
	.align		4
        /*0068*/ 	.byte	0x04, 0x0a
        /*006a*/ 	.short	(.L_19 - .L_18)
	.align		4
.L_18:
        /*006c*/ 	.word	index@(.nv.constant0.multiply)
        /*0070*/ 	.short	0x0380
        /*0072*/ 	.short	0x001c


	//----- nvinfo : EIATTR_SW_WAR
	.align		4
.L_19:
        /*0074*/ 	.byte	0x04, 0x36
        /*0076*/ 	.short	(.L_21 - .L_20)
.L_20:
        /*0078*/ 	.word	0x00000008
.L_21:


//--------------------- .nv.callgraph             --------------------------
	.section	.nv.callgraph,"",@"SHT_CUDA_CALLGRAPH"
	.align	4
	.sectionentsize	8
	.align		4
        /*0000*/ 	.word	0x00000000
	.align		4
        /*0004*/ 	.word	0xffffffff
	.align		4
        /*0008*/ 	.word	0x00000000
	.align		4
        /*000c*/ 	.word	0xfffffffe
	.align		4
        /*0010*/ 	.word	0x00000000
	.align		4
        /*0014*/ 	.word	0xfffffffd
	.align		4
        /*0018*/ 	.word	0x00000000
	.align		4
        /*001c*/ 	.word	0xfffffffc


//--------------------- .text.multiply            --------------------------
	.section	.text.multiply,"ax",@progbits
	.align	128
        .global         multiply
        .type           multiply,@function
        .size           multiply,(.L_x_5 - multiply)
        .other          multiply,@"STO_CUDA_ENTRY STV_DEFAULT"
multiply:
.text.multiply:
[----:B------:R-:W-:Y:S01]  /*0000*/  LDC R1, c[0x0][0x37c] ;  /* 0x0000df00ff017b82 */ /* 0x000fe20000000800 */
[----:B------:R-:W0:Y:S07]  /*0010*/  S2R R3, SR_TID.Y ;  /* 0x0000000000037919 */ /* 0x000e2e0000002200 */
[----:B------:R-:W1:Y:S01]  /*0020*/  S2UR UR4, SR_CTAID.X ;  /* 0x00000000000479c3 */ /* 0x000e620000002500 */
[----:B------:R-:W2:Y:S07]  /*0030*/  S2R R7, SR_TID.X ;  /* 0x0000000000077919 */ /* 0x000eae0000002100 */
[----:B------:R-:W0:Y:S08]  /*0040*/  S2UR UR6, SR_CTAID.Y ;  /* 0x00000000000679c3 */ /* 0x000e300000002600 */
[----:B------:R-:W0:Y:S01]  /*0050*/  LDC R2, c[0x0][0x364] ;  /* 0x0000d900ff027b82 */ /* 0x000e220000000800 */
[----:B------:R-:W1:Y:S07]  /*0060*/  LDCU UR5, c[0x0][0x360] ;  /* 0x00006c00ff0577ac */ /* 0x000e6e0008000800 */
[----:B------:R-:W3:Y:S01]  /*0070*/  LDC R0, c[0x0][0x398] ;  /* 0x0000e600ff007b82 */ /* 0x000ee20000000800 */
[----:B-1----:R-:W-:Y:S01]  /*0080*/  UIMAD UR4, UR4, UR5, URZ ;  /* 0x00000005040472a4 */ /* 0x002fe2000f8e02ff */
[----:B0-----:R-:W-:-:S05]  /*0090*/  IMAD R2, R2, UR6, R3 ;  /* 0x0000000602027c24 */ /* 0x001fca000f8e0203 */
[----:B--2---:R-:W-:-:S04]  /*00a0*/  IADD3 R3, PT, PT, R7, UR4, RZ ;  /* 0x0000000407037c10 */ /* 0x004fc8000fffe0ff */
[----:B------:R-:W-:-:S04]  /*00b0*/  VIMNMX R5, PT, PT, R2, R3, !PT ;  /* 0x0000000302057248 */ /* 0x000fc80007fe0100 */
[----:B---3--:R-:W-:-:S13]  /*00c0*/  ISETP.GE.AND P0, PT, R5, R0, PT ;  /* 0x000000000500720c */ /* 0x008fda0003f06270 */
[----:B------:R-:W-:Y:S05]  /*00d0*/  @P0 EXIT ;  /* 0x000000000000094d */ /* 0x000fea0003800000 */
[C---:B------:R-:W-:Y:S01]  /*00e0*/  ISETP.GE.U32.AND P1, PT, R0.reuse, 0x8, PT ;  /* 0x000000080000780c */ /* 0x040fe20003f26070 */
[----:B------:R-:W0:Y:S01]  /*00f0*/  LDCU.64 UR6, c[0x0][0x358] ;  /* 0x00006b00ff0677ac */ /* 0x000e220008000a00 */
[----:B------:R-:W-:Y:S01]  /*0100*/  LOP3.LUT R4, R0, 0x7, RZ, 0xc0, !PT ;  /* 0x0000000700047812 */ /* 0x000fe200078ec0ff */
[----:B------:R-:W-:Y:S01]  /*0110*/  HFMA2 R26, -RZ, RZ, 0, 0 ;  /* 0x00000000ff1a7431 */ /* 0x000fe200000001ff */
[----:B------:R-:W-:Y:S02]  /*0120*/  MOV R6, RZ ;  /* 0x000000ff00067202 */ /* 0x000fe40000000f00 */
[----:B------:R-:W-:-:S07]  /*0130*/  ISETP.NE.AND P0, PT, R4, RZ, PT ;  /* 0x000000ff0400720c */ /* 0x000fce0003f05270 */
[----:B------:R-:W-:Y:S06]  /*0140*/  @!P1 BRA `(.L_x_0) ;  /* 0x0000000400249947 */ /* 0x000fec0003800000 */
[C---:B------:R-:W-:Y:S01]  /*0150*/  LOP3.LUT R6, R0.reuse, 0xfffffff8, RZ, 0xc0, !PT ;  /* 0xfffffff800067812 */ /* 0x040fe200078ec0ff */
[C---:B------:R-:W-:Y:S01]  /*0160*/  IMAD R8, R0.reuse, 0x3, R3 ;  /* 0x0000000300087824 */ /* 0x040fe200078e0203 */
[C---:B------:R-:W-:Y:S01]  /*0170*/  IADD3 R5, PT, PT, R0.reuse, UR4, R7 ;  /* 0x0000000400057c10 */ /* 0x040fe2000fffe007 */
[C-C-:B------:R-:W-:Y:S01]  /*0180*/  IMAD R10, R0.reuse, 0x5, R3.reuse ;  /* 0x00000005000a7824 */ /* 0x140fe200078e0203 */
[CC--:B------:R-:W-:Y:S01]  /*0190*/  LEA R7, R0.reuse, R3.reuse, 0x1 ;  /* 0x0000000300077211 */ /* 0x0c0fe200078e08ff */
[C-C-:B------:R-:W-:Y:S01]  /*01a0*/  IMAD R11, R0.reuse, 0x6, R3.reuse ;  /* 0x00000006000b7824 */ /* 0x140fe200078e0203 */
[CC--:B------:R-:W-:Y:S01]  /*01b0*/  LEA R9, R0.reuse, R3.reuse, 0x2 ;  /* 0x0000000300097211 */ /* 0x0c0fe200078e10ff */
[----:B------:R-:W-:Y:S01]  /*01c0*/  IMAD R18, R0, 0x7, R3 ;  /* 0x0000000700127824 */ /* 0x000fe200078e0203 */
[----:B------:R-:W-:Y:S01]  /*01d0*/  MOV R26, RZ ;  /* 0x000000ff001a7202 */ /* 0x000fe20000000f00 */
[----:B------:R-:W-:Y:S01]  /*01e0*/  IMAD R20, R2, R0, 0x3 ;  /* 0x0000000302147424 */ /* 0x000fe200078e0200 */
[----:B------:R-:W-:-:S02]  /*01f0*/  MOV R19, R3 ;  /* 0x0000000300137202 */ /* 0x000fc40000000f00 */
[----:B------:R-:W-:-:S07]  /*0200*/  IADD3 R21, PT, PT, -R6, RZ, RZ ;  /* 0x000000ff06157210 */ /* 0x000fce0007ffe1ff */
.L_x_1:
[----:B------:R-:W1:Y:S01]  /*0210*/  LDC.64 R12, c[0x0][0x380] ;  /* 0x0000e000ff0c7b82 */ /* 0x000e620000000a00 */
[C---:B------:R-:W-:Y:S02]  /*0220*/  IADD3 R25, PT, PT, R20.reuse, -0x3, RZ ;  /* 0xfffffffd14197810 */ /* 0x040fe40007ffe0ff */
[----:B------:R-:W-:-:S05]  /*0230*/  IADD3 R23, PT, PT, R20, -0x2, RZ ;  /* 0xfffffffe14177810 */ /* 0x000fca0007ffe0ff */
[----:B------:R-:W2:Y:S01]  /*0240*/  LDC.64 R14, c[0x0][0x388] ;  /* 0x0000e200ff0e7b82 */ /* 0x000ea20000000a00 */
[----:B-1----:R-:W-:-:S04]  /*0250*/  IMAD.WIDE.U32 R24, R25, 0x4, R12 ;  /* 0x0000000419187825 */ /* 0x002fc800078e000c */
[----:B------:R-:W-:Y:S02]  /*0260*/  IMAD.WIDE.U32 R22, R23, 0x4, R12 ;  /* 0x0000000417167825 */ /* 0x000fe400078e000c */
[----:B0-----:R-:W3:Y:S02]  /*0270*/  LDG.E R25, desc[UR6][R24.64] ;  /* 0x0000000618197981 */ /* 0x001ee4000c1e1900 */
[--C-:B--2---:R-:W-:Y:S02]  /*0280*/  IMAD.WIDE.U32 R16, R19, 0x4, R14.reuse ;  /* 0x0000000413107825 */ /* 0x104fe400078e000e */
[----:B------:R-:W2:Y:S04]  /*0290*/  LDG.E R27, desc[UR6][R22.64] ;  /* 0x00000006161b7981 */ /* 0x000ea8000c1e1900 */
[----:B------:R0:W3:Y:S02]  /*02a0*/  LDG.E R29, desc[UR6][R16.64] ;  /* 0x00000006101d7981 */ /* 0x0000e4000c1e1900 */
[----:B0-----:R-:W-:-:S05]  /*02b0*/  IMAD.WIDE.U32 R16, R5, 0x4, R14 ;  /* 0x0000000405107825 */ /* 0x001fca00078e000e */
[----:B------:R0:W2:Y:S01]  /*02c0*/  LDG.E R28, desc[UR6][R16.64] ;  /* 0x00000006101c7981 */ /* 0x0000a2000c1e1900 */
[----:B------:R-:W-:-:S05]  /*02d0*/  IADD3 R23, PT, PT, R20, -0x1, RZ ;  /* 0xffffffff14177810 */ /* 0x000fca0007ffe0ff */
[----:B------:R-:W-:-:S04]  /*02e0*/  IMAD.WIDE.U32 R22, R23, 0x4, R12 ;  /* 0x0000000417167825 */ /* 0x000fc800078e000c */
[----:B0-----:R-:W-:-:S04]  /*02f0*/  IMAD.WIDE.U32 R16, R7, 0x4, R14 ;  /* 0x0000000407107825 */ /* 0x001fc800078e000e */
[----:B---3--:R-:W-:Y:S02]  /*0300*/  IMAD R29, R25, R29, R26 ;  /* 0x0000001d191d7224 */ /* 0x008fe400078e021a */
[----:B------:R0:W3:Y:S04]  /*0310*/  LDG.E R26, desc[UR6][R22.64] ;  /* 0x00000006161a7981 */ /* 0x0000e8000c1e1900 */
[----:B------:R1:W3:Y:S01]  /*0320*/  LDG.E R25, desc[UR6][R16.64] ;  /* 0x0000000610197981 */ /* 0x0002e2000c1e1900 */
[----:B0-----:R-:W-:-:S04]  /*0330*/  IMAD.WIDE.U32 R22, R20, 0x4, R12 ;  /* 0x0000000414167825 */ /* 0x001fc800078e000c */
[----:B-1----:R-:W-:Y:S01]  /*0340*/  IMAD.WIDE.U32 R16, R8, 0x4, R14 ;  /* 0x0000000408107825 */ /* 0x002fe200078e000e */
[----:B------:R-:W4:Y:S03]  /*0350*/  LDG.E R24, desc[UR6][R22.64] ;  /* 0x0000000616187981 */ /* 0x000f26000c1e1900 */
[----:B--2---:R-:W-:Y:S02]  /*0360*/  IMAD R27, R27, R28, R29 ;  /* 0x0000001c1b1b7224 */ /* 0x004fe400078e021d */
[----:B------:R0:W4:Y:S01]  /*0370*/  LDG.E R28, desc[UR6][R16.64] ;  /* 0x00000006101c7981 */ /* 0x000122000c1e1900 */
[----:B------:R-:W-:-:S05]  /*0380*/  IADD3 R29, PT, PT, R20, 0x2, RZ ;  /* 0x00000002141d7810 */ /* 0x000fca0007ffe0ff */
[----:B0-----:R-:W-:Y:S01]  /*0390*/  IMAD.WIDE.U32 R16, R29, 0x4, R12 ;  /* 0x000000041d107825 */ /* 0x001fe200078e000c */
[----:B------:R-:W-:-:S04]  /*03a0*/  IADD3 R29, PT, PT, R20, 0x3, RZ ;  /* 0x00000003141d7810 */ /* 0x000fc80007ffe0ff */
[----:B------:R0:W2:Y:S02]  /*03b0*/  LDG.E R23, desc[UR6][R16.64] ;  /* 0x0000000610177981 */ /* 0x0000a4000c1e1900 */
[----:B0-----:R-:W-:-:S04]  /*03c0*/  IMAD.WIDE.U32 R16, R10, 0x4, R14 ;  /* 0x000000040a107825 */ /* 0x001fc800078e000e */
[----:B---3--:R-:W-:Y:S01]  /*03d0*/  IMAD R25, R26, R25, R27 ;  /* 0x000000191a197224 */ /* 0x008fe200078e021b */
[----:B------:R-:W-:-:S03]  /*03e0*/  IADD3 R27, PT, PT, R20, 0x1, RZ ;  /* 0x00000001141b7810 */ /* 0x000fc60007ffe0ff */
[----:B----4-:R-:W-:Y:S02]  /*03f0*/  IMAD R22, R24, R28, R25 ;  /* 0x0000001c18167224 */ /* 0x010fe400078e0219 */
[----:B------:R-:W-:-:S06]  /*0400*/  IMAD.WIDE.U32 R24, R27, 0x4, R12 ;  /* 0x000000041b187825 */ /* 0x000fcc00078e000c */
[----:B------:R-:W3:Y:S01]  /*0410*/  LDG.E R25, desc[UR6][R24.64] ;  /* 0x0000000618197981 */ /* 0x000ee2000c1e1900 */
[----:B------:R-:W-:-:S06]  /*0420*/  IMAD.WIDE.U32 R26, R9, 0x4, R14 ;  /* 0x00000004091a7825 */ /* 0x000fcc00078e000e */
[----:B------:R-:W3:Y:S04]  /*0430*/  LDG.E R26, desc[UR6][R26.64] ;  /* 0x000000061a1a7981 */ /* 0x000ee8000c1e1900 */
[----:B------:R0:W2:Y:S02]  /*0440*/  LDG.E R24, desc[UR6][R16.64] ;  /* 0x0000000610187981 */ /* 0x0000a4000c1e1900 */
[----:B0-----:R-:W-:Y:S01]  /*0450*/  IMAD.WIDE.U32 R16, R29, 0x4, R12 ;  /* 0x000000041d107825 */ /* 0x001fe200078e000c */
[----:B------:R-:W-:-:S05]  /*0460*/  IADD3 R29, PT, PT, R20, 0x4, RZ ;  /* 0x00000004141d7810 */ /* 0x000fca0007ffe0ff */
[----:B------:R-:W-:Y:S01]  /*0470*/  IMAD.WIDE.U32 R12, R29, 0x4, R12 ;  /* 0x000000041d0c7825 */ /* 0x000fe200078e000c */
[----:B------:R-:W4:Y:S04]  /*0480*/  LDG.E R16, desc[UR6][R16.64] ;  /* 0x0000000610107981 */ /* 0x000f28000c1e1900 */
[----:B------:R0:W5:Y:S02]  /*0490*/  LDG.E R28, desc[UR6][R12.64] ;  /* 0x000000060c1c7981 */ /* 0x000164000c1e1900 */
[----:B0-----:R-:W-:-:S04]  /*04a0*/  IMAD.WIDE.U32 R12, R11, 0x4, R14 ;  /* 0x000000040b0c7825 */ /* 0x001fc800078e000e */
[----:B------:R-:W-:Y:S01]  /*04b0*/  IMAD.WIDE.U32 R14, R18, 0x4, R14 ;  /* 0x00000004120e7825 */ /* 0x000fe200078e000e */
[----:B------:R-:W4:Y:S05]  /*04c0*/  LDG.E R29, desc[UR6][R12.64] ;  /* 0x000000060c1d7981 */ /* 0x000f2a000c1e1900 */
[----:B------:R-:W5:Y:S01]  /*04d0*/  LDG.E R14, desc[UR6][R14.64] ;  /* 0x000000060e0e7981 */ /* 0x000f62000c1e1900 */
[----:B------:R-:W-:-:S04]  /*04e0*/  IADD3 R21, PT, PT, R21, 0x8, RZ ;  /* 0x0000000815157810 */ /* 0x000fc80007ffe0ff */
[----:B------:R-:W-:Y:S02]  /*04f0*/  ISETP.NE.AND P1, PT, R21, RZ, PT ;  /* 0x000000ff1500720c */ /* 0x000fe40003f25270 */
[----:B------:R-:W-:Y:S02]  /*0500*/  IADD3 R20, PT, PT, R20, 0x8, RZ ;  /* 0x0000000814147810 */ /* 0x000fe40007ffe0ff */
[C---:B------:R-:W-:Y:S02]  /*0510*/  LEA R5, R0.reuse, R5, 0x3 ;  /* 0x0000000500057211 */ /* 0x040fe400078e18ff */
[C---:B------:R-:W-:Y:S02]  /*0520*/  LEA R7, R0.reuse, R7, 0x3 ;  /* 0x0000000700077211 */ /* 0x040fe400078e18ff */
[C---:B------:R-:W-:Y:S02]  /*0530*/  LEA R8, R0.reuse, R8, 0x3 ;  /* 0x0000000800087211 */ /* 0x040fe400078e18ff */
[----:B------:R-:W-:-:S02]  /*0540*/  LEA R9, R0, R9, 0x3 ;  /* 0x0000000900097211 */ /* 0x000fc400078e18ff */
[C---:B------:R-:W-:Y:S02]  /*0550*/  LEA R10, R0.reuse, R10, 0x3 ;  /* 0x0000000a000a7211 */ /* 0x040fe400078e18ff */
[C---:B------:R-:W-:Y:S02]  /*0560*/  LEA R11, R0.reuse, R11, 0x3 ;  /* 0x0000000b000b7211 */ /* 0x040fe400078e18ff */
[C---:B------:R-:W-:Y:S02]  /*0570*/  LEA R18, R0.reuse, R18, 0x3 ;  /* 0x0000001200127211 */ /* 0x040fe400078e18ff */
[----:B------:R-:W-:Y:S01]  /*0580*/  LEA R19, R0, R19, 0x3 ;  /* 0x0000001300137211 */ /* 0x000fe200078e18ff */
[----:B---3--:R-:W-:-:S04]  /*0590*/  IMAD R22, R25, R26, R22 ;  /* 0x0000001a19167224 */ /* 0x008fc800078e0216 */
[----:B--2---:R-:W-:-:S04]  /*05a0*/  IMAD R22, R23, R24, R22 ;  /* 0x0000001817167224 */ /* 0x004fc800078e0216 */
[----:B----4-:R-:W-:-:S04]  /*05b0*/  IMAD R29, R16, R29, R22 ;  /* 0x0000001d101d7224 */ /* 0x010fc800078e0216 */
[----:B-----5:R-:W-:Y:S01]  /*05c0*/  IMAD R26, R28, R14, R29 ;  /* 0x0000000e1c1a7224 */ /* 0x020fe200078e021d */
[----:B------:R-:W-:Y:S06]  /*05d0*/  @P1 BRA `(.L_x_1) ;  /* 0xfffffffc000c1947 */ /* 0x000fec000383ffff */
.L_x_0:
[----:B------:R-:W-:Y:S05]  /*05e0*/  @!P0 BRA `(.L_x_2) ;  /* 0x0000000400048947 */ /* 0x000fea0003800000 */
[----:B------:R-:W-:Y:S02]  /*05f0*/  ISETP.GE.U32.AND P0, PT, R4, 0x4, PT ;  /* 0x000000040400780c */ /* 0x000fe40003f06070 */
[----:B------:R-:W-:-:S04]  /*0600*/  LOP3.LUT R20, R0, 0x3, RZ, 0xc0, !PT ;  /* 0x0000000300147812 */ /* 0x000fc800078ec0ff */
[----:B------:R-:W-:-:S07]  /*0610*/  ISETP.NE.AND P1, PT, R20, RZ, PT ;  /* 0x000000ff1400720c */ /* 0x000fce0003f25270 */
[----:B------:R-:W-:Y:S06]  /*0620*/  @!P0 BRA `(.L_x_3) ;  /* 0x00000000007c8947 */ /* 0x000fec0003800000 */
[----:B------:R-:W1:Y:S01]  /*0630*/  LDC.64 R4, c[0x0][0x388] ;  /* 0x0000e200ff047b82 */ /* 0x000e620000000a00 */
[-C--:B------:R-:W-:Y:S02]  /*0640*/  IMAD R11, R2, R0.reuse, R6 ;  /* 0x00000000020b7224 */ /* 0x080fe400078e0206 */
[----:B------:R-:W-:-:S03]  /*0650*/  IMAD R13, R6, R0, R3 ;  /* 0x00000000060d7224 */ /* 0x000fc600078e0203 */
[C---:B------:R-:W-:Y:S02]  /*0660*/  IADD3 R19, PT, PT, R11.reuse, 0x1, RZ ;  /* 0x000000010b137810 */ /* 0x040fe40007ffe0ff */
[----:B------:R-:W2:Y:S01]  /*0670*/  LDC.64 R8, c[0x0][0x380] ;  /* 0x0000e000ff087b82 */ /* 0x000ea20000000a00 */
[C---:B------:R-:W-:Y:S02]  /*0680*/  IADD3 R21, PT, PT, R11.reuse, 0x2, RZ ;  /* 0x000000020b157810 */ /* 0x040fe40007ffe0ff */
[----:B------:R-:W-:Y:S01]  /*0690*/  IADD3 R27, PT, PT, R11, 0x3, RZ ;  /* 0x000000030b1b7810 */ /* 0x000fe20007ffe0ff */
[C---:B-1----:R-:W-:Y:S01]  /*06a0*/  IMAD.WIDE.U32 R16, R13.reuse, 0x4, R4 ;  /* 0x000000040d107825 */ /* 0x042fe200078e0004 */
[----:B------:R-:W-:-:S04]  /*06b0*/  IADD3 R13, PT, PT, R13, R0, RZ ;  /* 0x000000000d0d7210 */ /* 0x000fc80007ffe0ff */
[-C--:B------:R-:W-:Y:S01]  /*06c0*/  IADD3 R25, PT, PT, R13, R0.reuse, RZ ;  /* 0x000000000d197210 */ /* 0x080fe20007ffe0ff */
[--C-:B--2---:R-:W-:Y:S01]  /*06d0*/  IMAD.WIDE.U32 R22, R11, 0x4, R8.reuse ;  /* 0x000000040b167825 */ /* 0x104fe200078e0008 */
[----:B0-----:R-:W2:Y:S03]  /*06e0*/  LDG.E R16, desc[UR6][R16.64] ;  /* 0x0000000610107981 */ /* 0x001ea6000c1e1900 */
[----:B------:R-:W-:Y:S01]  /*06f0*/  IMAD.WIDE.U32 R18, R19, 0x4, R8 ;  /* 0x0000000413127825 */ /* 0x000fe200078e0008 */
[----:B------:R-:W2:Y:S03]  /*0700*/  LDG.E R7, desc[UR6][R22.64] ;  /* 0x0000000616077981 */ /* 0x000ea6000c1e1900 */
[----:B------:R-:W-:Y:S02]  /*0710*/  IMAD.WIDE.U32 R14, R13, 0x4, R4 ;  /* 0x000000040d0e7825 */ /* 0x000fe400078e0004 */
[----:B------:R-:W3:Y:S02]  /*0720*/  LDG.E R18, desc[UR6][R18.64] ;  /* 0x0000000612127981 */ /* 0x000ee4000c1e1900 */
[----:B------:R-:W-:Y:S01]  /*0730*/  IMAD.WIDE.U32 R12, R21, 0x4, R8 ;  /* 0x00000004150c7825 */ /* 0x000fe200078e0008 */
[C---:B------:R-:W-:Y:S01]  /*0740*/  IADD3 R21, PT, PT, R25.reuse, R0, RZ ;  /* 0x0000000019157210 */ /* 0x040fe20007ffe0ff */
[----:B------:R-:W3:Y:S02]  /*0750*/  LDG.E R14, desc[UR6][R14.64] ;  /* 0x000000060e0e7981 */ /* 0x000ee4000c1e1900 */
[----:B------:R-:W-:-:S02]  /*0760*/  IMAD.WIDE.U32 R10, R25, 0x4, R4 ;  /* 0x00000004190a7825 */ /* 0x000fc400078e0004 */
[----:B------:R-:W4:Y:S02]  /*0770*/  LDG.E R12, desc[UR6][R12.64] ;  /* 0x000000060c0c7981 */ /* 0x000f24000c1e1900 */
[----:B------:R-:W-:Y:S02]  /*0780*/  IMAD.WIDE.U32 R8, R27, 0x4, R8 ;  /* 0x000000041b087825 */ /* 0x000fe400078e0008 */
[----:B------:R-:W4:Y:S02]  /*0790*/  LDG.E R10, desc[UR6][R10.64] ;  /* 0x000000060a0a7981 */ /* 0x000f24000c1e1900 */
[----:B------:R-:W-:Y:S02]  /*07a0*/  IMAD.WIDE.U32 R4, R21, 0x4, R4 ;  /* 0x0000000415047825 */ /* 0x000fe400078e0004 */
[----:B------:R-:W5:Y:S04]  /*07b0*/  LDG.E R8, desc[UR6][R8.64] ;  /* 0x0000000608087981 */ /* 0x000f68000c1e1900 */
[----:B------:R-:W5:Y:S01]  /*07c0*/  LDG.E R4, desc[UR6][R4.64] ;  /* 0x0000000604047981 */ /* 0x000f62000c1e1900 */
[----:B------:R-:W-:Y:S01]  /*07d0*/  IADD3 R6, PT, PT, R6, 0x4, RZ ;  /* 0x0000000406067810 */ /* 0x000fe20007ffe0ff */
[----:B--2---:R-:W-:-:S04]  /*07e0*/  IMAD R7, R7, R16, R26 ;  /* 0x0000001007077224 */ /* 0x004fc800078e021a */
[----:B---3--:R-:W-:-:S04]  /*07f0*/  IMAD R7, R18, R14, R7 ;  /* 0x0000000e12077224 */ /* 0x008fc800078e0207 */
[----:B----4-:R-:W-:-:S04]  /*0800*/  IMAD R7, R12, R10, R7 ;  /* 0x0000000a0c077224 */ /* 0x010fc800078e0207 */
[----:B-----5:R-:W-:-:S07]  /*0810*/  IMAD R26, R8, R4, R7 ;  /* 0x00000004081a7224 */ /* 0x020fce00078e0207 */
.L_x_3:
[----:B------:R-:W-:Y:S05]  /*0820*/  @!P1 BRA `(.L_x_2) ;  /* 0x0000000000749947 */ /* 0x000fea0003800000 */
[----:B------:R-:W1:Y:S01]  /*0830*/  LDC.64 R10, c[0x0][0x388] ;  /* 0x0000e200ff0a7b82 */ /* 0x000e620000000a00 */
[----:B------:R-:W-:Y:S02]  /*0840*/  ISETP.NE.AND P0, PT, R20, 0x1, PT ;  /* 0x000000011400780c */ /* 0x000fe40003f05270 */
[----:B------:R-:W-:-:S04]  /*0850*/  LOP3.LUT R7, R0, 0x1, RZ, 0xc0, !PT ;  /* 0x0000000100077812 */ /* 0x000fc800078ec0ff */
[----:B------:R-:W-:Y:S01]  /*0860*/  ISETP.NE.U32.AND P1, PT, R7, 0x1, PT ;  /* 0x000000010700780c */ /* 0x000fe20003f25070 */
[----:B------:R-:W2:Y:S06]  /*0870*/  LDC.64 R14, c[0x0][0x380] ;  /* 0x0000e000ff0e7b82 */ /* 0x000eac0000000a00 */
[-C--:B------:R-:W-:Y:S02]  /*0880*/  @P0 IMAD R7, R2, R0.reuse, R6 ;  /* 0x0000000002070224 */ /* 0x080fe400078e0206 */
[----:B------:R-:W3:Y:S01]  /*0890*/  LDC.64 R8, c[0x0][0x380] ;  /* 0x0000e000ff087b82 */ /* 0x000ee20000000a00 */
[C---:B------:R-:W-:Y:S01]  /*08a0*/  @P0 IMAD R13, R6.reuse, R0, R3 ;  /* 0x00000000060d0224 */ /* 0x040fe200078e0203 */
[----:B------:R-:W-:-:S02]  /*08b0*/  @P0 IADD3 R6, PT, PT, R6, 0x2, RZ ;  /* 0x0000000206060810 */ /* 0x000fc40007ffe0ff */
[----:B------:R-:W-:Y:S02]  /*08c0*/  @P0 IADD3 R19, PT, PT, R7, 0x1, RZ ;  /* 0x0000000107130810 */ /* 0x000fe40007ffe0ff */
[C---:B------:R-:W-:Y:S02]  /*08d0*/  @P0 IADD3 R21, PT, PT, R13.reuse, R0, RZ ;  /* 0x000000000d150210 */ /* 0x040fe40007ffe0ff */
[----:B------:R-:W4:Y:S01]  /*08e0*/  LDC.64 R4, c[0x0][0x388] ;  /* 0x0000e200ff047b82 */ /* 0x000f220000000a00 */
[----:B-1----:R-:W-:-:S04]  /*08f0*/  @P0 IMAD.WIDE.U32 R12, R13, 0x4, R10 ;  /* 0x000000040d0c0825 */ /* 0x002fc800078e000a */
[----:B------:R-:W-:Y:S02]  /*0900*/  @P0 IMAD.WIDE.U32 R10, R21, 0x4, R10 ;  /* 0x00000004150a0825 */ /* 0x000fe400078e000a */
[----:B0-----:R-:W5:Y:S02]  /*0910*/  @P0 LDG.E R12, desc[UR6][R12.64] ;  /* 0x000000060c0c0981 */ /* 0x001f64000c1e1900 */
[--C-:B--2---:R-:W-:Y:S02]  /*0920*/  @P0 IMAD.WIDE.U32 R16, R7, 0x4, R14.reuse ;  /* 0x0000000407100825 */ /* 0x104fe400078e000e */
[----:B------:R-:W2:Y:S02]  /*0930*/  @P0 LDG.E R10, desc[UR6][R10.64] ;  /* 0x000000060a0a0981 */ /* 0x000ea4000c1e1900 */
[----:B------:R-:W-:Y:S02]  /*0940*/  @P0 IMAD.WIDE.U32 R14, R19, 0x4, R14 ;  /* 0x00000004130e0825 */ /* 0x000fe400078e000e */
[----:B------:R-:W5:Y:S02]  /*0950*/  @P0 LDG.E R7, desc[UR6][R16.64] ;  /* 0x0000000610070981 */ /* 0x000f64000c1e1900 */
[----:B------:R-:W-:-:S02]  /*0960*/  @!P1 IMAD R19, R2, R0, R6 ;  /* 0x0000000002139224 */ /* 0x000fc400078e0206 */
[----:B------:R-:W-:Y:S01]  /*0970*/  @!P1 IMAD R21, R6, R0, R3 ;  /* 0x0000000006159224 */ /* 0x000fe200078e0203 */
[----:B------:R-:W2:Y:S01]  /*0980*/  @P0 LDG.E R14, desc[UR6][R14.64] ;  /* 0x000000060e0e0981 */ /* 0x000ea2000c1e1900 */
[----:B---3--:R-:W-:-:S04]  /*0990*/  @!P1 IMAD.WIDE.U32 R8, R19, 0x4, R8 ;  /* 0x0000000413089825 */ /* 0x008fc800078e0008 */
[----:B----4-:R-:W-:Y:S02]  /*09a0*/  @!P1 IMAD.WIDE.U32 R4, R21, 0x4, R4 ;  /* 0x0000000415049825 */ /* 0x010fe400078e0004 */
[----:B------:R-:W3:Y:S04]  /*09b0*/  @!P1 LDG.E R9, desc[UR6][R8.64] ;  /* 0x0000000608099981 */ /* 0x000ee8000c1e1900 */
[----:B------:R-:W3:Y:S01]  /*09c0*/  @!P1 LDG.E R4, desc[UR6][R4.64] ;  /* 0x0000000604049981 */ /* 0x000ee2000c1e1900 */
[----:B-----5:R-:W-:-:S04]  /*09d0*/  @P0 IMAD R7, R7, R12, R26 ;  /* 0x0000000c07070224 */ /* 0x020fc800078e021a */
[----:B--2---:R-:W-:-:S04]  /*09e0*/  @P0 IMAD R26, R14, R10, R7 ;  /* 0x0000000a0e1a0224 */ /* 0x004fc800078e0207 */
[----:B---3--:R-:W-:-:S07]  /*09f0*/  @!P1 IMAD R26, R9, R4, R26 ;  /* 0x00000004091a9224 */ /* 0x008fce00078e021a */
.L_x_2:
[----:B------:R-:W1:Y:S01]  /*0a00*/  LDC.64 R4, c[0x0][0x390] ;  /* 0x0000e400ff047b82 */ /* 0x000e620000000a00 */
[----:B------:R-:W-:-:S04]  /*0a10*/  IMAD R3, R2, R0, R3 ;  /* 0x0000000002037224 */ /* 0x000fc800078e0203 */
[----:B-1----:R-:W-:-:S05]  /*0a20*/  IMAD.WIDE R2, R3, 0x4, R4 ;  /* 0x0000000403027825 */ /* 0x002fca00078e0204 */
[----:B0-----:R-:W-:Y:S01]  /*0a30*/  STG.E desc[UR6][R2.64], R26 ;  /* 0x0000001a02007986 */ /* 0x001fe2000c101906 */
[----:B------:R-:W-:Y:S05]  /*0a40*/  EXIT ;  /* 0x000000000000794d */ /* 0x000fea0003800000 */
.L_x_4:
[----:B------:R-:W-:-:S00]  /*0a50*/  BRA `(.L_x_4) ;  /* 0xfffffffc00fc7947 */ /* 0x000fc0000383ffff */
[----:B------:R-:W-:-:S00]  /*0a60*/  NOP ;  /* 0x0000000000007918 */ /* 0x000fc00000000000 */
        /* <DEDUP_REMOVED lines=9> */
.L_x_5:


//--------------------- .nv.shared.reserved.0     --------------------------
	.section	.nv.shared.reserved.0,"aw",@nobits
	.weak		__nv_reservedSMEM_offset_0_alias
	.size		__nv_reservedSMEM_offset_0_alias, 0, 64
	.other		__nv_reservedSMEM_offset_0_alias,@"STO_CUDA_RESERVED_SHARED STV_DEFAULT"
__nv_reservedSMEM_offset_0_alias:
	.zero		0
	.zero		64


//--------------------- .nv.constant0.multiply    --------------------------
	.section	.nv.constant0.multiply,"a",@progbits
	.sectionflags	@""
	.align	4
.nv.constant0.multiply:
	.zero		924


//--------------------- SYMBOLS --------------------------

	.type		.nv.reservedSmem.offset0,@object
	.size		.nv.reservedSmem.offset0,0x4
